//
// Generated by NVIDIA NVVM Compiler
//
// Compiler Build ID: CL-36424714
// Cuda compilation tools, release 13.0, V13.0.88
// Based on NVVM 20.0.0
//

.version 9.0
.target sm_100
.address_size 64

	// .globl	_Z9tfunctionPi

.visible .entry _Z9tfunctionPi(
	.param .u64 .ptr .align 1 _Z9tfunctionPi_param_0
)
{
	.reg .b32 	%r<3>;
	.reg .b64 	%rd<5>;

	ld.param.u64 	%rd1, [_Z9tfunctionPi_param_0];
	cvta.to.global.u64 	%rd2, %rd1;
	mov.u32 	%r1, %tid.x;
	add.s32 	%r2, %r1, 1;
	bar.sync 	0;
	mul.wide.u32 	%rd3, %r1, 4;
	add.s64 	%rd4, %rd2, %rd3;
	st.global.u32 	[%rd4], %r2;
	ret;

}


// ===== COMPILED SASS (sm_100) =====

	.target	sm_100

	.elftype	@"ET_EXEC"


//--------------------- .note.nv.tkinfo           --------------------------
	.section	.note.nv.tkinfo,"",@"SHT_NOTE"
	.sectionflags	@"SHF_NOTE_NV_TKINFO"
	.tkinfo
        /*0018*/ 	.word	0x00000002
        /*0030*/ 	.string	""
        /*0030*/ 	.string	"ptxas"
        /*0030*/ 	.string	"Cuda compilation tools, release 13.0, V13.0.88"
        /*0030*/ 	.string	"Build cuda_13.0.r13.0/compiler.36424714_0"
        /*0030*/ 	.string	"-arch sm_100 -m 64 "



//--------------------- .note.nv.cuinfo           --------------------------
	.section	.note.nv.cuinfo,"",@"SHT_NOTE"
	.sectionflags	@"SHF_NOTE_NV_CUINFO"
        /*0018*/ 	.short	0x0002
        /*001a*/ 	.short	0x0064
        /*001c*/ 	.short	0x0082
	.zero		2


//--------------------- .nv.info                  --------------------------
	.section	.nv.info,"",@"SHT_CUDA_INFO"
	.align	4


	//----- nvinfo : EIATTR_REGCOUNT
	.align		4
        /*0000*/ 	.byte	0x04, 0x2f
        /*0002*/ 	.short	(.L_1 - .L_0)
	.align		4
.L_0:
        /*0004*/ 	.word	index@(_Z9tfunctionPi)
        /*0008*/ 	.word	0x00000008


	//----- nvinfo : EIATTR_FRAME_SIZE
	.align		4
.L_1:
        /*000c*/ 	.byte	0x04, 0x11
        /*000e*/ 	.short	(.L_3 - .L_2)
	.align		4
.L_2:
        /*0010*/ 	.word	index@(_Z9tfunctionPi)
        /*0014*/ 	.word	0x00000000


	//----- nvinfo : EIATTR_MIN_STACK_SIZE
	.align		4
.L_3:
        /*0018*/ 	.byte	0x04, 0x12
        /*001a*/ 	.short	(.L_5 - .L_4)
	.align		4
.L_4:
        /*001c*/ 	.word	index@(_Z9tfunctionPi)
        /*0020*/ 	.word	0x00000000
.L_5:


//--------------------- .nv.compat                --------------------------
	.section	.nv.compat,"",@"SHT_CUDA_COMPAT_INFO"
	.align	4
        /*0000*/ 	.byte	0x02, 0x09, 0x00, 0x00, 0x02, 0x02, 0x01, 0x00, 0x02, 0x05, 0x05, 0x00, 0x03, 0x07, 0x01, 0x01
        /*0010*/ 	.byte	0x02, 0x03, 0x00, 0x00, 0x02, 0x06, 0x01, 0x00, 0x04, 0x0b, 0x08, 0x00, 0x09, 0x00, 0x00, 0x00
        /*0020*/ 	.byte	0x00, 0x00, 0x00, 0x00


//--------------------- .nv.info._Z9tfunctionPi   --------------------------
	.section	.nv.info._Z9tfunctionPi,"",@"SHT_CUDA_INFO"
	.sectionflags	@""
	.align	4


	//----- nvinfo : EIATTR_CUDA_API_VERSION
	.align		4
        /*0000*/ 	.byte	0x04, 0x37
        /*0002*/ 	.short	(.L_7 - .L_6)
.L_6:
        /*0004*/ 	.word	0x00000082


	//----- nvinfo : EIATTR_KPARAM_INFO
	.align		4
.L_7:
        /*0008*/ 	.byte	0x04, 0x17
        /*000a*/ 	.short	(.L_9 - .L_8)
.L_8:
        /*000c*/ 	.word	0x00000000
        /*0010*/ 	.short	0x0000
        /*0012*/ 	.short	0x0000
        /*0014*/ 	.byte	0x00, 0xf5, 0x21, 0x00


	//----- nvinfo : EIATTR_SPARSE_MMA_MASK
	.align		4
.L_9:
        /*0018*/ 	.byte	0x03, 0x50
        /*001a*/ 	.short	0x0000


	//----- nvinfo : EIATTR_MAXREG_COUNT
	.align		4
        /*001c*/ 	.byte	0x03, 0x1b
        /*001e*/ 	.short	0x00ff


	//----- nvinfo : EIATTR_NUM_BARRIERS
	.align		4
        /*0020*/ 	.byte	0x02, 0x4c
        /*0022*/ 	.byte	0x01
	.zero		1


	//----- nvinfo : EIATTR_MERCURY_ISA_VERSION
	.align		4
        /*0024*/ 	.byte	0x03, 0x5f
        /*0026*/ 	.short	0x0101


	//----- nvinfo : EIATTR_VRC_CTA_INIT_COUNT
	.align		4
        /*0028*/ 	.byte	0x02, 0x4a
	.zero		1
	.zero		1


	//----- nvinfo : EIATTR_EXIT_INSTR_OFFSETS
	.align		4
        /*002c*/ 	.byte	0x04, 0x1c
        /*002e*/ 	.short	(.L_11 - .L_10)


	//   ....[0]....
.L_10:
        /*0030*/ 	.word	0x00000080


	//----- nvinfo : EIATTR_CBANK_PARAM_SIZE
	.align		4
.L_11:
        /*0034*/ 	.byte	0x03, 0x19
        /*0036*/ 	.short	0x0008


	//----- nvinfo : EIATTR_PARAM_CBANK
	.align		4
        /*0038*/ 	.byte	0x04, 0x0a
        /*003a*/ 	.short	(.L_13 - .L_12)
	.align		4
.L_12:
        /*003c*/ 	.word	index@(.nv.constant0._Z9tfunctionPi)
        /*0040*/ 	.short	0x0380
        /*0042*/ 	.short	0x0008


	//----- nvinfo : EIATTR_SW_WAR
	.align		4
.L_13:
        /*0044*/ 	.byte	0x04, 0x36
        /*0046*/ 	.short	(.L_15 - .L_14)
.L_14:
        /*0048*/ 	.word	0x00000008
.L_15:


//--------------------- .nv.callgraph             --------------------------
	.section	.nv.callgraph,"",@"SHT_CUDA_CALLGRAPH"
	.align	4
	.sectionentsize	8
	.align		4
        /*0000*/ 	.word	0x00000000
	.align		4
        /*0004*/ 	.word	0xffffffff
	.align		4
        /*0008*/ 	.word	0x00000000
	.align		4
        /*000c*/ 	.word	0xfffffffe
	.align		4
        /*0010*/ 	.word	0x00000000
	.align		4
        /*0014*/ 	.word	0xfffffffd
	.align		4
        /*0018*/ 	.word	0x00000000
	.align		4
        /*001c*/ 	.word	0xfffffffc


//--------------------- .text._Z9tfunctionPi      --------------------------
	.section	.text._Z9tfunctionPi,"ax",@progbits
	.align	128
        .global         _Z9tfunctionPi
        .type           _Z9tfunctionPi,@function
        .size           _Z9tfunctionPi,(.L_x_1 - _Z9tfunctionPi)
        .other          _Z9tfunctionPi,@"STO_CUDA_ENTRY STV_DEFAULT"
_Z9tfunctionPi:
.text._Z9tfunctionPi:
[----:B------:R-:W-:Y:S01]  /*0000*/  LDC R1, c[0x0][0x37c] ;  /* 0x0000df00ff017b82 */ /* 0x000fe20000000800 */
[----:B------:R-:W0:Y:S07]  /*0010*/  S2R R5, SR_TID.X ;  /* 0x0000000000057919 */ /* 0x000e2e0000002100 */
[----:B------:R-:W0:Y:S01]  /*0020*/  LDC.64 R2, c[0x0][0x380] ;  /* 0x0000e000ff027b82 */ /* 0x000e220000000a00 */
[----:B------:R-:W1:Y:S01]  /*0030*/  LDCU.64 UR4, c[0x0][0x358] ;  /* 0x00006b00ff0477ac */ /* 0x000e620008000a00 */
[C---:B0-----:R-:W-:Y:S01]  /*0040*/  IMAD.WIDE.U32 R2, R5.reuse, 0x4, R2 ;  /* 0x0000000405027825 */ /* 0x041fe200078e0002 */
[----:B------:R-:W-:-:S05]  /*0050*/  IADD3 R5, PT, PT, R5, 0x1, RZ ;  /* 0x0000000105057810 */ /* 0x000fca0007ffe0ff */
[----:B------:R-:W-:Y:S06]  /*0060*/  BAR.SYNC.DEFER_BLOCKING 0x0 ;  /* 0x0000000000007b1d */ /* 0x000fec0000010000 */
[----:B-1----:R-:W-:Y:S01]  /*0070*/  STG.E desc[UR4][R2.64], R5 ;  /* 0x0000000502007986 */ /* 0x002fe2000c101904 */
[----:B------:R-:W-:Y:S05]  /*0080*/  EXIT ;  /* 0x000000000000794d */ /* 0x000fea0003800000 */
.L_x_0:
[----:B------:R-:W-:-:S00]  /*0090*/  BRA `(.L_x_0) ;  /* 0xfffffffc00fc7947 */ /* 0x000fc0000383ffff */
[----:B------:R-:W-:-:S00]  /*00a0*/  NOP ;  /* 0x0000000000007918 */ /* 0x000fc00000000000 */
        /* <DEDUP_REMOVED lines=13> */
.L_x_1:


//--------------------- .nv.shared.reserved.0     --------------------------
	.section	.nv.shared.reserved.0,"aw",@nobits
	.weak		__nv_reservedSMEM_offset_0_alias
	.size		__nv_reservedSMEM_offset_0_alias, 0, 64
	.other		__nv_reservedSMEM_offset_0_alias,@"STO_CUDA_RESERVED_SHARED STV_DEFAULT"
__nv_reservedSMEM_offset_0_alias:
	.zero		0
	.zero		64


//--------------------- .nv.constant0._Z9tfunctionPi --------------------------
	.section	.nv.constant0._Z9tfunctionPi,"a",@progbits
	.sectionflags	@""
	.align	4
.nv.constant0._Z9tfunctionPi:
	.zero		904


//--------------------- SYMBOLS --------------------------

	.type		.nv.reservedSmem.offset0,@object
	.size		.nv.reservedSmem.offset0,0x4
